//
// Generated by NVIDIA NVVM Compiler
//
// Compiler Build ID: CL-36424714
// Cuda compilation tools, release 13.0, V13.0.88
// Based on NVVM 20.0.0
//

.version 9.0
.target sm_100
.address_size 64

	// .globl	_Z14calc_potentialPKiS0_iiiiPf

.visible .entry _Z14calc_potentialPKiS0_iiiiPf(
	.param .u64 .ptr .align 1 _Z14calc_potentialPKiS0_iiiiPf_param_0,
	.param .u64 .ptr .align 1 _Z14calc_potentialPKiS0_iiiiPf_param_1,
	.param .u32 _Z14calc_potentialPKiS0_iiiiPf_param_2,
	.param .u32 _Z14calc_potentialPKiS0_iiiiPf_param_3,
	.param .u32 _Z14calc_potentialPKiS0_iiiiPf_param_4,
	.param .u32 _Z14calc_potentialPKiS0_iiiiPf_param_5,
	.param .u64 .ptr .align 1 _Z14calc_potentialPKiS0_iiiiPf_param_6
)
{
	.reg .pred 	%p<17>;
	.reg .b32 	%r<34>;
	.reg .b32 	%f<42>;
	.reg .b64 	%rd<13>;

	ld.param.u32 	%r10, [_Z14calc_potentialPKiS0_iiiiPf_param_2];
	ld.param.u32 	%r11, [_Z14calc_potentialPKiS0_iiiiPf_param_3];
	ld.param.u32 	%r13, [_Z14calc_potentialPKiS0_iiiiPf_param_4];
	ld.param.u32 	%r15, [_Z14calc_potentialPKiS0_iiiiPf_param_5];
	ld.param.u64 	%rd3, [_Z14calc_potentialPKiS0_iiiiPf_param_6];
	cvta.to.global.u64 	%rd1, %rd3;
	mov.u32 	%r17, %ntid.x;
	mov.u32 	%r18, %ctaid.x;
	mov.u32 	%r19, %tid.x;
	mad.lo.s32 	%r20, %r17, %r18, %r19;
	mov.u32 	%r22, %ntid.y;
	mov.u32 	%r23, %ctaid.y;
	mov.u32 	%r24, %tid.y;
	mad.lo.s32 	%r25, %r22, %r23, %r24;
	setp.eq.s32 	%p2, %r10, %r20;
	setp.eq.s32 	%p3, %r11, %r25;
	and.pred  	%p4, %p2, %p3;
	setp.eq.s32 	%p5, %r20, 0;
	or.pred  	%p6, %p5, %p4;
	setp.eq.s32 	%p7, %r25, 0;
	or.pred  	%p8, %p6, %p7;
	setp.eq.s32 	%p9, %r20, 99;
	or.pred  	%p10, %p9, %p8;
	setp.eq.s32 	%p11, %r25, 99;
	or.pred  	%p12, %p10, %p11;
	setp.eq.s32 	%p13, %r13, %r20;
	setp.eq.s32 	%p14, %r15, %r25;
	and.pred  	%p15, %p13, %p14;
	mad.lo.s32 	%r1, %r20, 100, %r25;
	add.s32 	%r27, %r1, 100;
	mul.wide.s32 	%rd4, %r27, 4;
	add.s64 	%rd2, %rd1, %rd4;
	mad.lo.s32 	%r28, %r13, 100, %r15;
	or.pred  	%p1, %p12, %p15;
	selp.f32 	%f1, 0f42C80000, 0fC2C80000, %p12;
	selp.b32 	%r2, %r1, %r28, %p12;
	mov.b32 	%r29, 0;
$L__BB0_1:
	mov.f32 	%f38, %f1;
	mov.u32 	%r30, %r2;
	@%p1 bra 	$L__BB0_3;
	ld.global.f32 	%f10, [%rd2];
	ld.global.f32 	%f11, [%rd2+-800];
	add.f32 	%f12, %f10, %f11;
	ld.global.f32 	%f13, [%rd2+-396];
	add.f32 	%f14, %f12, %f13;
	ld.global.f32 	%f15, [%rd2+-404];
	add.f32 	%f16, %f14, %f15;
	mul.f32 	%f38, %f16, 0f3E800000;
	mov.u32 	%r30, %r1;
$L__BB0_3:
	mul.wide.s32 	%rd5, %r30, 4;
	add.s64 	%rd6, %rd1, %rd5;
	st.global.f32 	[%rd6], %f38;
	bar.sync 	0;
	setp.eq.s32 	%p16, %r29, 1000;
	@%p16 bra 	$L__BB0_11;
	mov.f32 	%f39, %f1;
	mov.u32 	%r31, %r2;
	@%p1 bra 	$L__BB0_6;
	ld.global.f32 	%f17, [%rd2];
	ld.global.f32 	%f18, [%rd2+-800];
	add.f32 	%f19, %f17, %f18;
	ld.global.f32 	%f20, [%rd2+-396];
	add.f32 	%f21, %f19, %f20;
	ld.global.f32 	%f22, [%rd2+-404];
	add.f32 	%f23, %f21, %f22;
	mul.f32 	%f39, %f23, 0f3E800000;
	mov.u32 	%r31, %r1;
$L__BB0_6:
	mul.wide.s32 	%rd7, %r31, 4;
	add.s64 	%rd8, %rd1, %rd7;
	st.global.f32 	[%rd8], %f39;
	bar.sync 	0;
	mov.f32 	%f40, %f1;
	mov.u32 	%r32, %r2;
	@%p1 bra 	$L__BB0_8;
	ld.global.f32 	%f24, [%rd2];
	ld.global.f32 	%f25, [%rd2+-800];
	add.f32 	%f26, %f24, %f25;
	ld.global.f32 	%f27, [%rd2+-396];
	add.f32 	%f28, %f26, %f27;
	ld.global.f32 	%f29, [%rd2+-404];
	add.f32 	%f30, %f28, %f29;
	mul.f32 	%f40, %f30, 0f3E800000;
	mov.u32 	%r32, %r1;
$L__BB0_8:
	mul.wide.s32 	%rd9, %r32, 4;
	add.s64 	%rd10, %rd1, %rd9;
	st.global.f32 	[%rd10], %f40;
	bar.sync 	0;
	mov.f32 	%f41, %f1;
	mov.u32 	%r33, %r2;
	@%p1 bra 	$L__BB0_10;
	ld.global.f32 	%f31, [%rd2];
	ld.global.f32 	%f32, [%rd2+-800];
	add.f32 	%f33, %f31, %f32;
	ld.global.f32 	%f34, [%rd2+-396];
	add.f32 	%f35, %f33, %f34;
	ld.global.f32 	%f36, [%rd2+-404];
	add.f32 	%f37, %f35, %f36;
	mul.f32 	%f41, %f37, 0f3E800000;
	mov.u32 	%r33, %r1;
$L__BB0_10:
	mul.wide.s32 	%rd11, %r33, 4;
	add.s64 	%rd12, %rd1, %rd11;
	st.global.f32 	[%rd12], %f41;
	bar.sync 	0;
	add.s32 	%r29, %r29, 4;
	bra.uni 	$L__BB0_1;
$L__BB0_11:
	ret;

}


// ===== COMPILED SASS (sm_100) =====

	.target	sm_100

	.elftype	@"ET_EXEC"


//--------------------- .note.nv.tkinfo           --------------------------
	.section	.note.nv.tkinfo,"",@"SHT_NOTE"
	.sectionflags	@"SHF_NOTE_NV_TKINFO"
	.tkinfo
        /*0018*/ 	.word	0x00000002
        /*0030*/ 	.string	""
        /*0030*/ 	.string	"ptxas"
        /*0030*/ 	.string	"Cuda compilation tools, release 13.0, V13.0.88"
        /*0030*/ 	.string	"Build cuda_13.0.r13.0/compiler.36424714_0"
        /*0030*/ 	.string	"-arch sm_100 -m 64 "



//--------------------- .note.nv.cuinfo           --------------------------
	.section	.note.nv.cuinfo,"",@"SHT_NOTE"
	.sectionflags	@"SHF_NOTE_NV_CUINFO"
        /*0018*/ 	.short	0x0002
        /*001a*/ 	.short	0x0064
        /*001c*/ 	.short	0x0082
	.zero		2


//--------------------- .nv.info                  --------------------------
	.section	.nv.info,"",@"SHT_CUDA_INFO"
	.align	4


	//----- nvinfo : EIATTR_REGCOUNT
	.align		4
        /*0000*/ 	.byte	0x04, 0x2f
        /*0002*/ 	.short	(.L_1 - .L_0)
	.align		4
.L_0:
        /*0004*/ 	.word	index@(_Z14calc_potentialPKiS0_iiiiPf)
        /*0008*/ 	.word	0x00000016


	//----- nvinfo : EIATTR_FRAME_SIZE
	.align		4
.L_1:
        /*000c*/ 	.byte	0x04, 0x11
        /*000e*/ 	.short	(.L_3 - .L_2)
	.align		4
.L_2:
        /*0010*/ 	.word	index@(_Z14calc_potentialPKiS0_iiiiPf)
        /*0014*/ 	.word	0x00000000


	//----- nvinfo : EIATTR_MIN_STACK_SIZE
	.align		4
.L_3:
        /*0018*/ 	.byte	0x04, 0x12
        /*001a*/ 	.short	(.L_5 - .L_4)
	.align		4
.L_4:
        /*001c*/ 	.word	index@(_Z14calc_potentialPKiS0_iiiiPf)
        /*0020*/ 	.word	0x00000000
.L_5:


//--------------------- .nv.compat                --------------------------
	.section	.nv.compat,"",@"SHT_CUDA_COMPAT_INFO"
	.align	4
        /*0000*/ 	.byte	0x02, 0x09, 0x00, 0x00, 0x02, 0x02, 0x01, 0x00, 0x02, 0x05, 0x05, 0x00, 0x03, 0x07, 0x01, 0x01
        /*0010*/ 	.byte	0x02, 0x03, 0x00, 0x00, 0x02, 0x06, 0x01, 0x00, 0x04, 0x0b, 0x08, 0x00, 0x09, 0x00, 0x00, 0x00
        /*0020*/ 	.byte	0x00, 0x00, 0x00, 0x00


//--------------------- .nv.info._Z14calc_potentialPKiS0_iiiiPf --------------------------
	.section	.nv.info._Z14calc_potentialPKiS0_iiiiPf,"",@"SHT_CUDA_INFO"
	.sectionflags	@""
	.align	4


	//----- nvinfo : EIATTR_CUDA_API_VERSION
	.align		4
        /*0000*/ 	.byte	0x04, 0x37
        /*0002*/ 	.short	(.L_7 - .L_6)
.L_6:
        /*0004*/ 	.word	0x00000082


	//----- nvinfo : EIATTR_KPARAM_INFO
	.align		4
.L_7:
        /*0008*/ 	.byte	0x04, 0x17
        /*000a*/ 	.short	(.L_9 - .L_8)
.L_8:
        /*000c*/ 	.word	0x00000000
        /*0010*/ 	.short	0x0006
        /*0012*/ 	.short	0x0020
        /*0014*/ 	.byte	0x00, 0xf5, 0x21, 0x00


	//----- nvinfo : EIATTR_KPARAM_INFO
	.align		4
.L_9:
        /*0018*/ 	.byte	0x04, 0x17
        /*001a*/ 	.short	(.L_11 - .L_10)
.L_10:
        /*001c*/ 	.word	0x00000000
        /*0020*/ 	.short	0x0005
        /*0022*/ 	.short	0x001c
        /*0024*/ 	.byte	0x00, 0xf0, 0x11, 0x00


	//----- nvinfo : EIATTR_KPARAM_INFO
	.align		4
.L_11:
        /*0028*/ 	.byte	0x04, 0x17
        /*002a*/ 	.short	(.L_13 - .L_12)
.L_12:
        /*002c*/ 	.word	0x00000000
        /*0030*/ 	.short	0x0004
        /*0032*/ 	.short	0x0018
        /*0034*/ 	.byte	0x00, 0xf0, 0x11, 0x00


	//----- nvinfo : EIATTR_KPARAM_INFO
	.align		4
.L_13:
        /*0038*/ 	.byte	0x04, 0x17
        /*003a*/ 	.short	(.L_15 - .L_14)
.L_14:
        /*003c*/ 	.word	0x00000000
        /*0040*/ 	.short	0x0003
        /*0042*/ 	.short	0x0014
        /*0044*/ 	.byte	0x00, 0xf0, 0x11, 0x00


	//----- nvinfo : EIATTR_KPARAM_INFO
	.align		4
.L_15:
        /*0048*/ 	.byte	0x04, 0x17
        /*004a*/ 	.short	(.L_17 - .L_16)
.L_16:
        /*004c*/ 	.word	0x00000000
        /*0050*/ 	.short	0x0002
        /*0052*/ 	.short	0x0010
        /*0054*/ 	.byte	0x00, 0xf0, 0x11, 0x00


	//----- nvinfo : EIATTR_KPARAM_INFO
	.align		4
.L_17:
        /*0058*/ 	.byte	0x04, 0x17
        /*005a*/ 	.short	(.L_19 - .L_18)
.L_18:
        /*005c*/ 	.word	0x00000000
        /*0060*/ 	.short	0x0001
        /*0062*/ 	.short	0x0008
        /*0064*/ 	.byte	0x00, 0xf5, 0x21, 0x00


	//----- nvinfo : EIATTR_KPARAM_INFO
	.align		4
.L_19:
        /*0068*/ 	.byte	0x04, 0x17
        /*006a*/ 	.short	(.L_21 - .L_20)
.L_20:
        /*006c*/ 	.word	0x00000000
        /*0070*/ 	.short	0x0000
        /*0072*/ 	.short	0x0000
        /*0074*/ 	.byte	0x00, 0xf5, 0x21, 0x00


	//----- nvinfo : EIATTR_SPARSE_MMA_MASK
	.align		4
.L_21:
        /*0078*/ 	.byte	0x03, 0x50
        /*007a*/ 	.short	0x0000


	//----- nvinfo : EIATTR_MAXREG_COUNT
	.align		4
        /*007c*/ 	.byte	0x03, 0x1b
        /*007e*/ 	.short	0x00ff


	//----- nvinfo : EIATTR_NUM_BARRIERS
	.align		4
        /*0080*/ 	.byte	0x02, 0x4c
        /*0082*/ 	.byte	0x01
	.zero		1


	//----- nvinfo : EIATTR_MERCURY_ISA_VERSION
	.align		4
        /*0084*/ 	.byte	0x03, 0x5f
        /*0086*/ 	.short	0x0101


	//----- nvinfo : EIATTR_VRC_CTA_INIT_COUNT
	.align		4
        /*0088*/ 	.byte	0x02, 0x4a
	.zero		1
	.zero		1


	//----- nvinfo : EIATTR_EXIT_INSTR_OFFSETS
	.align		4
        /*008c*/ 	.byte	0x04, 0x1c
        /*008e*/ 	.short	(.L_23 - .L_22)


	//   ....[0]....
.L_22:
        /*0090*/ 	.word	0x000002d0


	//----- nvinfo : EIATTR_CBANK_PARAM_SIZE
	.align		4
.L_23:
        /*0094*/ 	.byte	0x03, 0x19
        /*0096*/ 	.short	0x0028


	//----- nvinfo : EIATTR_PARAM_CBANK
	.align		4
        /*0098*/ 	.byte	0x04, 0x0a
        /*009a*/ 	.short	(.L_25 - .L_24)
	.align		4
.L_24:
        /*009c*/ 	.word	index@(.nv.constant0._Z14calc_potentialPKiS0_iiiiPf)
        /*00a0*/ 	.short	0x0380
        /*00a2*/ 	.short	0x0028


	//----- nvinfo : EIATTR_SW_WAR
	.align		4
.L_25:
        /*00a4*/ 	.byte	0x04, 0x36
        /*00a6*/ 	.short	(.L_27 - .L_26)
.L_26:
        /*00a8*/ 	.word	0x00000008
.L_27:


//--------------------- .nv.callgraph             --------------------------
	.section	.nv.callgraph,"",@"SHT_CUDA_CALLGRAPH"
	.align	4
	.sectionentsize	8
	.align		4
        /*0000*/ 	.word	0x00000000
	.align		4
        /*0004*/ 	.word	0xffffffff
	.align		4
        /*0008*/ 	.word	0x00000000
	.align		4
        /*000c*/ 	.word	0xfffffffe
	.align		4
        /*0010*/ 	.word	0x00000000
	.align		4
        /*0014*/ 	.word	0xfffffffd
	.align		4
        /*0018*/ 	.word	0x00000000
	.align		4
        /*001c*/ 	.word	0xfffffffc


//--------------------- .text._Z14calc_potentialPKiS0_iiiiPf --------------------------
	.section	.text._Z14calc_potentialPKiS0_iiiiPf,"ax",@progbits
	.align	128
        .global         _Z14calc_potentialPKiS0_iiiiPf
        .type           _Z14calc_potentialPKiS0_iiiiPf,@function
        .size           _Z14calc_potentialPKiS0_iiiiPf,(.L_x_2 - _Z14calc_potentialPKiS0_iiiiPf)
        .other          _Z14calc_potentialPKiS0_iiiiPf,@"STO_CUDA_ENTRY STV_DEFAULT"
_Z14calc_potentialPKiS0_iiiiPf:
.text._Z14calc_potentialPKiS0_iiiiPf:
[----:B------:R-:W-:Y:S01]  /*0000*/  LDC R1, c[0x0][0x37c] ;  /* 0x0000df00ff017b82 */ /* 0x000fe20000000800 */
[----:B------:R-:W0:Y:S01]  /*0010*/  S2R R7, SR_CTAID.Y ;  /* 0x0000000000077919 */ /* 0x000e220000002600 */
[----:B------:R-:W1:Y:S06]  /*0020*/  LDCU UR4, c[0x0][0x360] ;  /* 0x00006c00ff0477ac */ /* 0x000e6c0008000800 */
[----:B------:R-:W2:Y:S01]  /*0030*/  LDC.64 R4, c[0x0][0x3a0] ;  /* 0x0000e800ff047b82 */ /* 0x000ea20000000a00 */
[----:B------:R-:W-:Y:S01]  /*0040*/  HFMA2 R6, -RZ, RZ, 3.390625, 0 ;  /* 0x42c80000ff067431 */ /* 0x000fe200000001ff */
[----:B------:R-:W0:Y:S01]  /*0050*/  S2R R2, SR_TID.Y ;  /* 0x0000000000027919 */ /* 0x000e220000002200 */
[----:B------:R-:W0:Y:S01]  /*0060*/  LDCU UR5, c[0x0][0x364] ;  /* 0x00006c80ff0577ac */ /* 0x000e220008000800 */
[----:B------:R-:W1:Y:S01]  /*0070*/  S2R R0, SR_CTAID.X ;  /* 0x0000000000007919 */ /* 0x000e620000002500 */
[----:B------:R-:W3:Y:S01]  /*0080*/  LDCU.128 UR8, c[0x0][0x390] ;  /* 0x00007200ff0877ac */ /* 0x000ee20008000c00 */
[----:B------:R-:W1:Y:S01]  /*0090*/  S2R R3, SR_TID.X ;  /* 0x0000000000037919 */ /* 0x000e620000002100 */
[----:B------:R-:W4:Y:S01]  /*00a0*/  LDCU.64 UR6, c[0x0][0x358] ;  /* 0x00006b00ff0677ac */ /* 0x000f220008000a00 */
[----:B0-----:R-:W-:-:S05]  /*00b0*/  IMAD R7, R7, UR5, R2 ;  /* 0x0000000507077c24 */ /* 0x001fca000f8e0202 */
[----:B---3--:R-:W-:Y:S01]  /*00c0*/  ISETP.NE.AND P0, PT, R7, UR9, PT ;  /* 0x0000000907007c0c */ /* 0x008fe2000bf05270 */
[----:B-1----:R-:W-:Y:S01]  /*00d0*/  IMAD R0, R0, UR4, R3 ;  /* 0x0000000400007c24 */ /* 0x002fe2000f8e0203 */
[----:B------:R-:W-:Y:S01]  /*00e0*/  UIMAD UR4, UR10, 0x64, UR11 ;  /* 0x000000640a0478a4 */ /* 0x000fe2000f8e020b */
[----:B------:R-:W0:Y:S02]  /*00f0*/  LDC.64 R2, c[0x0][0x3a0] ;  /* 0x0000e800ff027b82 */ /* 0x000e240000000a00 */
[C---:B------:R-:W-:Y:S01]  /*0100*/  IMAD R10, R0.reuse, 0x64, R7 ;  /* 0x00000064000a7824 */ /* 0x040fe200078e0207 */
[----:B------:R-:W-:-:S04]  /*0110*/  ISETP.EQ.AND P0, PT, R0, UR8, !P0 ;  /* 0x0000000800007c0c */ /* 0x000fc8000c702270 */
[----:B------:R-:W-:-:S04]  /*0120*/  ISETP.EQ.OR P0, PT, R0, RZ, P0 ;  /* 0x000000ff0000720c */ /* 0x000fc80000702670 */
[C---:B------:R-:W-:Y:S02]  /*0130*/  ISETP.EQ.OR P1, PT, R7.reuse, RZ, P0 ;  /* 0x000000ff0700720c */ /* 0x040fe40000722670 */
[C---:B------:R-:W-:Y:S02]  /*0140*/  ISETP.NE.AND P0, PT, R7.reuse, UR11, PT ;  /* 0x0000000b07007c0c */ /* 0x040fe4000bf05270 */
[C---:B------:R-:W-:Y:S02]  /*0150*/  ISETP.EQ.OR P1, PT, R0.reuse, 0x63, P1 ;  /* 0x000000630000780c */ /* 0x040fe40000f22670 */
[----:B------:R-:W-:Y:S02]  /*0160*/  ISETP.EQ.AND P0, PT, R0, UR10, !P0 ;  /* 0x0000000a00007c0c */ /* 0x000fe4000c702270 */
[----:B------:R-:W-:Y:S02]  /*0170*/  ISETP.EQ.OR P1, PT, R7, 0x63, P1 ;  /* 0x000000630700780c */ /* 0x000fe40000f22670 */
[----:B------:R-:W-:-:S02]  /*0180*/  IADD3 R7, PT, PT, R10, 0x64, RZ ;  /* 0x000000640a077810 */ /* 0x000fc40007ffe0ff */
[----:B------:R-:W-:Y:S02]  /*0190*/  PLOP3.LUT P0, PT, P1, P0, PT, 0xf8, 0x8f ;  /* 0x00000000008f781c */ /* 0x000fe40000f01f70 */
[----:B------:R-:W-:Y:S01]  /*01a0*/  FSEL R6, R6, -100, P1 ;  /* 0xc2c8000006067808 */ /* 0x000fe20000800000 */
[----:B--2---:R-:W-:Y:S01]  /*01b0*/  IMAD.WIDE R4, R7, 0x4, R4 ;  /* 0x0000000407047825 */ /* 0x004fe200078e0204 */
[----:B------:R-:W-:Y:S02]  /*01c0*/  MOV R7, RZ ;  /* 0x000000ff00077202 */ /* 0x000fe40000000f00 */
[----:B----4-:R-:W-:-:S07]  /*01d0*/  SEL R0, R10, UR4, P1 ;  /* 0x000000040a007c07 */ /* 0x010fce0008800000 */
.L_x_0:
[----:B-1----:R-:W2:Y:S04]  /*01e0*/  @!P0 LDG.E R8, desc[UR6][R4.64] ;  /* 0x0000000604088981 */ /* 0x002ea8000c1e1900 */
[----:B------:R-:W2:Y:S04]  /*01f0*/  @!P0 LDG.E R9, desc[UR6][R4.64+-0x320] ;  /* 0xfffce00604098981 */ /* 0x000ea8000c1e1900 */
[----:B------:R-:W3:Y:S04]  /*0200*/  @!P0 LDG.E R11, desc[UR6][R4.64+-0x18c] ;  /* 0xfffe7406040b8981 */ /* 0x000ee8000c1e1900 */
[----:B------:R-:W4:Y:S01]  /*0210*/  @!P0 LDG.E R13, desc[UR6][R4.64+-0x194] ;  /* 0xfffe6c06040d8981 */ /* 0x000f22000c1e1900 */
[----:B------:R-:W-:Y:S01]  /*0220*/  ISETP.NE.AND P1, PT, R7, 0x3e8, PT ;  /* 0x000003e80700780c */ /* 0x000fe20003f25270 */
[----:B--2---:R-:W-:Y:S01]  /*0230*/  @!P0 FADD R8, R8, R9 ;  /* 0x0000000908088221 */ /* 0x004fe20000000000 */
[----:B------:R-:W-:-:S02]  /*0240*/  MOV R9, R0 ;  /* 0x0000000000097202 */ /* 0x000fc40000000f00 */
[----:B------:R-:W-:Y:S01]  /*0250*/  @!P0 MOV R9, R10 ;  /* 0x0000000a00098202 */ /* 0x000fe20000000f00 */
[----:B---3--:R-:W-:Y:S01]  /*0260*/  @!P0 FADD R8, R8, R11 ;  /* 0x0000000b08088221 */ /* 0x008fe20000000000 */
[----:B------:R-:W-:-:S03]  /*0270*/  MOV R11, R6 ;  /* 0x00000006000b7202 */ /* 0x000fc60000000f00 */
[----:B----4-:R-:W-:Y:S01]  /*0280*/  @!P0 FADD R13, R8, R13 ;  /* 0x0000000d080d8221 */ /* 0x010fe20000000000 */
[----:B0-----:R-:W-:-:S04]  /*0290*/  IMAD.WIDE R8, R9, 0x4, R2 ;  /* 0x0000000409087825 */ /* 0x001fc800078e0202 */
[----:B------:R-:W-:-:S05]  /*02a0*/  @!P0 FMUL R11, R13, 0.25 ;  /* 0x3e8000000d0b8820 */ /* 0x000fca0000400000 */
[----:B------:R0:W-:Y:S01]  /*02b0*/  STG.E desc[UR6][R8.64], R11 ;  /* 0x0000000b08007986 */ /* 0x0001e2000c101906 */
[----:B------:R-:W-:Y:S06]  /*02c0*/  BAR.SYNC.DEFER_BLOCKING 0x0 ;  /* 0x0000000000007b1d */ /* 0x000fec0000010000 */
[----:B------:R-:W-:Y:S05]  /*02d0*/  @!P1 EXIT ;  /* 0x000000000000994d */ /* 0x000fea0003800000 */
[----:B0-----:R-:W2:Y:S04]  /*02e0*/  @!P0 LDG.E R8, desc[UR6][R4.64] ;  /* 0x0000000604088981 */ /* 0x001ea8000c1e1900 */
[----:B------:R-:W2:Y:S04]  /*02f0*/  @!P0 LDG.E R9, desc[UR6][R4.64+-0x320] ;  /* 0xfffce00604098981 */ /* 0x000ea8000c1e1900 */
[----:B------:R-:W3:Y:S04]  /*0300*/  @!P0 LDG.E R11, desc[UR6][R4.64+-0x18c] ;  /* 0xfffe7406040b8981 */ /* 0x000ee8000c1e1900 */
[----:B------:R-:W4:Y:S01]  /*0310*/  @!P0 LDG.E R13, desc[UR6][R4.64+-0x194] ;  /* 0xfffe6c06040d8981 */ /* 0x000f22000c1e1900 */
[----:B--2---:R-:W-:Y:S01]  /*0320*/  @!P0 FADD R8, R8, R9 ;  /* 0x0000000908088221 */ /* 0x004fe20000000000 */
[----:B------:R-:W-:Y:S01]  /*0330*/  MOV R9, R0 ;  /* 0x0000000000097202 */ /* 0x000fe20000000f00 */
[----:B------:R-:W-:-:S02]  /*0340*/  @!P0 IMAD.MOV.U32 R9, RZ, RZ, R10 ;  /* 0x000000ffff098224 */ /* 0x000fc400078e000a */
[----:B---3--:R-:W-:Y:S01]  /*0350*/  @!P0 FADD R8, R8, R11 ;  /* 0x0000000b08088221 */ /* 0x008fe20000000000 */
[----:B------:R-:W-:-:S03]  /*0360*/  MOV R11, R6 ;  /* 0x00000006000b7202 */ /* 0x000fc60000000f00 */
[----:B----4-:R-:W-:Y:S01]  /*0370*/  @!P0 FADD R13, R8, R13 ;  /* 0x0000000d080d8221 */ /* 0x010fe20000000000 */
[----:B------:R-:W-:-:S04]  /*0380*/  IMAD.WIDE R8, R9, 0x4, R2 ;  /* 0x0000000409087825 */ /* 0x000fc800078e0202 */
[----:B------:R-:W-:-:S05]  /*0390*/  @!P0 FMUL R11, R13, 0.25 ;  /* 0x3e8000000d0b8820 */ /* 0x000fca0000400000 */
[----:B------:R0:W-:Y:S01]  /*03a0*/  STG.E desc[UR6][R8.64], R11 ;  /* 0x0000000b08007986 */ /* 0x0001e2000c101906 */
[----:B------:R-:W-:Y:S06]  /*03b0*/  BAR.SYNC.DEFER_BLOCKING 0x0 ;  /* 0x0000000000007b1d */ /* 0x000fec0000010000 */
[----:B------:R-:W2:Y:S04]  /*03c0*/  @!P0 LDG.E R12, desc[UR6][R4.64] ;  /* 0x00000006040c8981 */ /* 0x000ea8000c1e1900 */
[----:B------:R-:W2:Y:S04]  /*03d0*/  @!P0 LDG.E R13, desc[UR6][R4.64+-0x320] ;  /* 0xfffce006040d8981 */ /* 0x000ea8000c1e1900 */
[----:B------:R-:W3:Y:S04]  /*03e0*/  @!P0 LDG.E R17, desc[UR6][R4.64+-0x18c] ;  /* 0xfffe740604118981 */ /* 0x000ee8000c1e1900 */
[----:B------:R-:W4:Y:S01]  /*03f0*/  @!P0 LDG.E R19, desc[UR6][R4.64+-0x194] ;  /* 0xfffe6c0604138981 */ /* 0x000f22000c1e1900 */
[----:B------:R-:W-:-:S02]  /*0400*/  MOV R15, R0 ;  /* 0x00000000000f7202 */ /* 0x000fc40000000f00 */
[----:B------:R-:W-:-:S05]  /*0410*/  @!P0 MOV R15, R10 ;  /* 0x0000000a000f8202 */ /* 0x000fca0000000f00 */
[----:B0-----:R-:W-:-:S04]  /*0420*/  IMAD.WIDE R8, R15, 0x4, R2 ;  /* 0x000000040f087825 */ /* 0x001fc800078e0202 */
[----:B--2---:R-:W-:Y:S01]  /*0430*/  @!P0 FADD R12, R12, R13 ;  /* 0x0000000d0c0c8221 */ /* 0x004fe20000000000 */
[----:B------:R-:W-:-:S03]  /*0440*/  IMAD.MOV.U32 R13, RZ, RZ, R6 ;  /* 0x000000ffff0d7224 */ /* 0x000fc600078e0006 */
[----:B---3--:R-:W-:-:S04]  /*0450*/  @!P0 FADD R12, R12, R17 ;  /* 0x000000110c0c8221 */ /* 0x008fc80000000000 */
[----:B----4-:R-:W-:-:S04]  /*0460*/  @!P0 FADD R12, R12, R19 ;  /* 0x000000130c0c8221 */ /* 0x010fc80000000000 */
        /* <DEDUP_REMOVED lines=8> */
[----:B------:R-:W-:Y:S02]  /*04f0*/  @!P0 MOV R15, R10 ;  /* 0x0000000a000f8202 */ /* 0x000fe40000000f00 */
[----:B------:R-:W-:-:S03]  /*0500*/  IADD3 R7, PT, PT, R7, 0x4, RZ ;  /* 0x0000000407077810 */ /* 0x000fc60007ffe0ff */
[----:B0-----:R-:W-:-:S04]  /*0510*/  IMAD.WIDE R8, R15, 0x4, R2 ;  /* 0x000000040f087825 */ /* 0x001fc800078e0202 */
[----:B--2---:R-:W-:-:S04]  /*0520*/  @!P0 FADD R11, R11, R12 ;  /* 0x0000000c0b0b8221 */ /* 0x004fc80000000000 */
[----:B---3--:R-:W-:Y:S01]  /*0530*/  @!P0 FADD R14, R11, R14 ;  /* 0x0000000e0b0e8221 */ /* 0x008fe20000000000 */
[----:B------:R-:W-:-:S03]  /*0540*/  MOV R11, R6 ;  /* 0x00000006000b7202 */ /* 0x000fc60000000f00 */
[----:B----4-:R-:W-:-:S04]  /*0550*/  @!P0 FADD R14, R14, R17 ;  /* 0x000000110e0e8221 */ /* 0x010fc80000000000 */
[----:B------:R-:W-:-:S05]  /*0560*/  @!P0 FMUL R11, R14, 0.25 ;  /* 0x3e8000000e0b8820 */ /* 0x000fca0000400000 */
[----:B------:R1:W-:Y:S01]  /*0570*/  STG.E desc[UR6][R8.64], R11 ;  /* 0x0000000b08007986 */ /* 0x0003e2000c101906 */
[----:B------:R-:W-:Y:S06]  /*0580*/  BAR.SYNC.DEFER_BLOCKING 0x0 ;  /* 0x0000000000007b1d */ /* 0x000fec0000010000 */
[----:B------:R-:W-:Y:S05]  /*0590*/  BRA `(.L_x_0) ;  /* 0xfffffffc00107947 */ /* 0x000fea000383ffff */
.L_x_1:
[----:B------:R-:W-:-:S00]  /*05a0*/  BRA `(.L_x_1) ;  /* 0xfffffffc00fc7947 */ /* 0x000fc0000383ffff */
[----:B------:R-:W-:-:S00]  /*05b0*/  NOP ;  /* 0x0000000000007918 */ /* 0x000fc00000000000 */
        /* <DEDUP_REMOVED lines=12> */
.L_x_2:


//--------------------- .nv.shared.reserved.0     --------------------------
	.section	.nv.shared.reserved.0,"aw",@nobits
	.weak		__nv_reservedSMEM_offset_0_alias
	.size		__nv_reservedSMEM_offset_0_alias, 0, 64
	.other		__nv_reservedSMEM_offset_0_alias,@"STO_CUDA_RESERVED_SHARED STV_DEFAULT"
__nv_reservedSMEM_offset_0_alias:
	.zero		0
	.zero		64


//--------------------- .nv.constant0._Z14calc_potentialPKiS0_iiiiPf --------------------------
	.section	.nv.constant0._Z14calc_potentialPKiS0_iiiiPf,"a",@progbits
	.sectionflags	@""
	.align	4
.nv.constant0._Z14calc_potentialPKiS0_iiiiPf:
	.zero		936


//--------------------- SYMBOLS --------------------------

	.type		.nv.reservedSmem.offset0,@object
	.size		.nv.reservedSmem.offset0,0x4
